//
// Generated by NVIDIA NVVM Compiler
//
// Compiler Build ID: CL-36424714
// Cuda compilation tools, release 13.0, V13.0.88
// Based on NVVM 20.0.0
//

.version 9.0
.target sm_100
.address_size 64

	// .globl	_Z15matrixMulKernelPfS_S_i
// _ZZ15matrixMulKernelPfS_S_iE3Mds has been demoted
// _ZZ15matrixMulKernelPfS_S_iE3Nds has been demoted

.visible .entry _Z15matrixMulKernelPfS_S_i(
	.param .u64 .ptr .align 1 _Z15matrixMulKernelPfS_S_i_param_0,
	.param .u64 .ptr .align 1 _Z15matrixMulKernelPfS_S_i_param_1,
	.param .u64 .ptr .align 1 _Z15matrixMulKernelPfS_S_i_param_2,
	.param .u32 _Z15matrixMulKernelPfS_S_i_param_3
)
{
	.reg .pred 	%p<9>;
	.reg .b32 	%r<119>;
	.reg .b32 	%f<143>;
	.reg .b64 	%rd<51>;
	// demoted variable
	.shared .align 4 .b8 _ZZ15matrixMulKernelPfS_S_iE3Mds[16];
	// demoted variable
	.shared .align 4 .b8 _ZZ15matrixMulKernelPfS_S_iE3Nds[16];
	ld.param.u64 	%rd5, [_Z15matrixMulKernelPfS_S_i_param_1];
	ld.param.u32 	%r49, [_Z15matrixMulKernelPfS_S_i_param_3];
	cvta.to.global.u64 	%rd1, %rd5;
	mov.u32 	%r50, %ctaid.x;
	mov.u32 	%r51, %ctaid.y;
	mov.u32 	%r1, %tid.x;
	mov.u32 	%r2, %tid.y;
	shl.b32 	%r52, %r51, 1;
	add.s32 	%r3, %r52, %r2;
	shl.b32 	%r4, %r50, 1;
	add.s32 	%r5, %r4, %r1;
	setp.lt.s32 	%p1, %r49, -1;
	mov.f32 	%f142, 0f00000000;
	@%p1 bra 	$L__BB0_12;
	shr.u32 	%r54, %r49, 31;
	add.s32 	%r55, %r49, %r54;
	shr.s32 	%r6, %r55, 1;
	mad.lo.s32 	%r7, %r49, %r3, %r1;
	shl.b32 	%r56, %r2, 3;
	mov.u32 	%r57, _ZZ15matrixMulKernelPfS_S_iE3Mds;
	add.s32 	%r8, %r57, %r56;
	shl.b32 	%r58, %r1, 2;
	add.s32 	%r9, %r8, %r58;
	mov.u32 	%r59, _ZZ15matrixMulKernelPfS_S_iE3Nds;
	add.s32 	%r11, %r59, %r58;
	add.s32 	%r10, %r11, %r56;
	add.s32 	%r12, %r6, 1;
	setp.lt.u32 	%p2, %r6, 7;
	mov.f32 	%f142, 0f00000000;
	mov.b32 	%r117, 0;
	@%p2 bra 	$L__BB0_4;
	and.b32  	%r117, %r12, -8;
	neg.s32 	%r115, %r117;
	add.s32 	%r61, %r2, 14;
	mad.lo.s32 	%r62, %r49, %r61, %r1;
	add.s32 	%r113, %r62, %r4;
	add.s32 	%r63, %r2, 12;
	mad.lo.s32 	%r64, %r49, %r63, %r1;
	add.s32 	%r112, %r64, %r4;
	add.s32 	%r65, %r2, 10;
	mad.lo.s32 	%r66, %r49, %r65, %r1;
	add.s32 	%r111, %r66, %r4;
	add.s32 	%r67, %r2, 8;
	mad.lo.s32 	%r68, %r49, %r67, %r1;
	add.s32 	%r110, %r68, %r4;
	add.s32 	%r69, %r2, 6;
	mad.lo.s32 	%r70, %r49, %r69, %r1;
	add.s32 	%r109, %r70, %r4;
	add.s32 	%r71, %r2, 4;
	mad.lo.s32 	%r72, %r49, %r71, %r1;
	add.s32 	%r108, %r72, %r4;
	add.s32 	%r73, %r2, 2;
	mad.lo.s32 	%r74, %r49, %r73, %r1;
	add.s32 	%r107, %r74, %r4;
	mad.lo.s32 	%r75, %r2, %r49, %r1;
	add.s32 	%r106, %r75, %r4;
	mov.f32 	%f142, 0f00000000;
	mov.u32 	%r114, %r7;
$L__BB0_3:
	.pragma "nounroll";
	ld.param.u64 	%rd48, [_Z15matrixMulKernelPfS_S_i_param_0];
	cvta.to.global.u64 	%rd6, %rd48;
	mul.wide.s32 	%rd7, %r114, 4;
	add.s64 	%rd8, %rd6, %rd7;
	ld.global.f32 	%f17, [%rd8];
	st.shared.f32 	[%r9], %f17;
	mul.wide.s32 	%rd9, %r106, 4;
	add.s64 	%rd10, %rd1, %rd9;
	ld.global.f32 	%f18, [%rd10];
	st.shared.f32 	[%r10], %f18;
	bar.sync 	0;
	ld.shared.f32 	%f19, [%r8];
	ld.shared.f32 	%f20, [%r11];
	fma.rn.f32 	%f21, %f19, %f20, %f142;
	ld.shared.f32 	%f22, [%r8+4];
	ld.shared.f32 	%f23, [%r11+8];
	fma.rn.f32 	%f24, %f22, %f23, %f21;
	bar.sync 	0;
	ld.global.f32 	%f25, [%rd8+8];
	st.shared.f32 	[%r9], %f25;
	mul.wide.s32 	%rd11, %r107, 4;
	add.s64 	%rd12, %rd1, %rd11;
	ld.global.f32 	%f26, [%rd12];
	st.shared.f32 	[%r10], %f26;
	bar.sync 	0;
	ld.shared.f32 	%f27, [%r8];
	ld.shared.f32 	%f28, [%r11];
	fma.rn.f32 	%f29, %f27, %f28, %f24;
	ld.shared.f32 	%f30, [%r8+4];
	ld.shared.f32 	%f31, [%r11+8];
	fma.rn.f32 	%f32, %f30, %f31, %f29;
	bar.sync 	0;
	ld.global.f32 	%f33, [%rd8+16];
	st.shared.f32 	[%r9], %f33;
	mul.wide.s32 	%rd13, %r108, 4;
	add.s64 	%rd14, %rd1, %rd13;
	ld.global.f32 	%f34, [%rd14];
	st.shared.f32 	[%r10], %f34;
	bar.sync 	0;
	ld.shared.f32 	%f35, [%r8];
	ld.shared.f32 	%f36, [%r11];
	fma.rn.f32 	%f37, %f35, %f36, %f32;
	ld.shared.f32 	%f38, [%r8+4];
	ld.shared.f32 	%f39, [%r11+8];
	fma.rn.f32 	%f40, %f38, %f39, %f37;
	bar.sync 	0;
	ld.global.f32 	%f41, [%rd8+24];
	st.shared.f32 	[%r9], %f41;
	mul.wide.s32 	%rd15, %r109, 4;
	add.s64 	%rd16, %rd1, %rd15;
	ld.global.f32 	%f42, [%rd16];
	st.shared.f32 	[%r10], %f42;
	bar.sync 	0;
	ld.shared.f32 	%f43, [%r8];
	ld.shared.f32 	%f44, [%r11];
	fma.rn.f32 	%f45, %f43, %f44, %f40;
	ld.shared.f32 	%f46, [%r8+4];
	ld.shared.f32 	%f47, [%r11+8];
	fma.rn.f32 	%f48, %f46, %f47, %f45;
	bar.sync 	0;
	ld.global.f32 	%f49, [%rd8+32];
	st.shared.f32 	[%r9], %f49;
	mul.wide.s32 	%rd17, %r110, 4;
	add.s64 	%rd18, %rd1, %rd17;
	ld.global.f32 	%f50, [%rd18];
	st.shared.f32 	[%r10], %f50;
	bar.sync 	0;
	ld.shared.f32 	%f51, [%r8];
	ld.shared.f32 	%f52, [%r11];
	fma.rn.f32 	%f53, %f51, %f52, %f48;
	ld.shared.f32 	%f54, [%r8+4];
	ld.shared.f32 	%f55, [%r11+8];
	fma.rn.f32 	%f56, %f54, %f55, %f53;
	bar.sync 	0;
	ld.global.f32 	%f57, [%rd8+40];
	st.shared.f32 	[%r9], %f57;
	mul.wide.s32 	%rd19, %r111, 4;
	add.s64 	%rd20, %rd1, %rd19;
	ld.global.f32 	%f58, [%rd20];
	st.shared.f32 	[%r10], %f58;
	bar.sync 	0;
	ld.shared.f32 	%f59, [%r8];
	ld.shared.f32 	%f60, [%r11];
	fma.rn.f32 	%f61, %f59, %f60, %f56;
	ld.shared.f32 	%f62, [%r8+4];
	ld.shared.f32 	%f63, [%r11+8];
	fma.rn.f32 	%f64, %f62, %f63, %f61;
	bar.sync 	0;
	ld.global.f32 	%f65, [%rd8+48];
	st.shared.f32 	[%r9], %f65;
	mul.wide.s32 	%rd21, %r112, 4;
	add.s64 	%rd22, %rd1, %rd21;
	ld.global.f32 	%f66, [%rd22];
	st.shared.f32 	[%r10], %f66;
	bar.sync 	0;
	ld.shared.f32 	%f67, [%r8];
	ld.shared.f32 	%f68, [%r11];
	fma.rn.f32 	%f69, %f67, %f68, %f64;
	ld.shared.f32 	%f70, [%r8+4];
	ld.shared.f32 	%f71, [%r11+8];
	fma.rn.f32 	%f72, %f70, %f71, %f69;
	bar.sync 	0;
	ld.global.f32 	%f73, [%rd8+56];
	st.shared.f32 	[%r9], %f73;
	mul.wide.s32 	%rd23, %r113, 4;
	add.s64 	%rd24, %rd1, %rd23;
	ld.global.f32 	%f74, [%rd24];
	st.shared.f32 	[%r10], %f74;
	bar.sync 	0;
	ld.shared.f32 	%f75, [%r8];
	ld.shared.f32 	%f76, [%r11];
	fma.rn.f32 	%f77, %f75, %f76, %f72;
	ld.shared.f32 	%f78, [%r8+4];
	ld.shared.f32 	%f79, [%r11+8];
	fma.rn.f32 	%f142, %f78, %f79, %f77;
	bar.sync 	0;
	add.s32 	%r115, %r115, 8;
	add.s32 	%r114, %r114, 16;
	shl.b32 	%r76, %r49, 4;
	add.s32 	%r113, %r113, %r76;
	add.s32 	%r112, %r112, %r76;
	add.s32 	%r111, %r111, %r76;
	add.s32 	%r110, %r110, %r76;
	add.s32 	%r109, %r109, %r76;
	add.s32 	%r108, %r108, %r76;
	add.s32 	%r107, %r107, %r76;
	add.s32 	%r106, %r106, %r76;
	setp.ne.s32 	%p3, %r115, 0;
	@%p3 bra 	$L__BB0_3;
$L__BB0_4:
	and.b32  	%r44, %r12, 7;
	setp.eq.s32 	%p4, %r44, 0;
	@%p4 bra 	$L__BB0_12;
	ld.param.u64 	%rd49, [_Z15matrixMulKernelPfS_S_i_param_0];
	cvta.to.global.u64 	%rd2, %rd49;
	setp.lt.u32 	%p5, %r44, 4;
	@%p5 bra 	$L__BB0_7;
	shl.b32 	%r77, %r117, 1;
	add.s32 	%r78, %r7, %r77;
	mul.wide.s32 	%rd25, %r78, 4;
	add.s64 	%rd26, %rd2, %rd25;
	ld.global.f32 	%f81, [%rd26];
	st.shared.f32 	[%r9], %f81;
	add.s32 	%r79, %r77, %r2;
	mad.lo.s32 	%r80, %r79, %r49, %r5;
	mul.wide.s32 	%rd27, %r80, 4;
	add.s64 	%rd28, %rd1, %rd27;
	ld.global.f32 	%f82, [%rd28];
	st.shared.f32 	[%r10], %f82;
	bar.sync 	0;
	ld.shared.f32 	%f83, [%r8];
	ld.shared.f32 	%f84, [%r11];
	fma.rn.f32 	%f85, %f83, %f84, %f142;
	ld.shared.f32 	%f86, [%r8+4];
	ld.shared.f32 	%f87, [%r11+8];
	fma.rn.f32 	%f88, %f86, %f87, %f85;
	bar.sync 	0;
	ld.global.f32 	%f89, [%rd26+8];
	st.shared.f32 	[%r9], %f89;
	add.s32 	%r81, %r79, 2;
	mad.lo.s32 	%r82, %r81, %r49, %r5;
	mul.wide.s32 	%rd29, %r82, 4;
	add.s64 	%rd30, %rd1, %rd29;
	ld.global.f32 	%f90, [%rd30];
	st.shared.f32 	[%r10], %f90;
	bar.sync 	0;
	ld.shared.f32 	%f91, [%r8];
	ld.shared.f32 	%f92, [%r11];
	fma.rn.f32 	%f93, %f91, %f92, %f88;
	ld.shared.f32 	%f94, [%r8+4];
	ld.shared.f32 	%f95, [%r11+8];
	fma.rn.f32 	%f96, %f94, %f95, %f93;
	bar.sync 	0;
	ld.global.f32 	%f97, [%rd26+16];
	st.shared.f32 	[%r9], %f97;
	add.s32 	%r83, %r79, 4;
	mad.lo.s32 	%r84, %r83, %r49, %r5;
	mul.wide.s32 	%rd31, %r84, 4;
	add.s64 	%rd32, %rd1, %rd31;
	ld.global.f32 	%f98, [%rd32];
	st.shared.f32 	[%r10], %f98;
	bar.sync 	0;
	ld.shared.f32 	%f99, [%r8];
	ld.shared.f32 	%f100, [%r11];
	fma.rn.f32 	%f101, %f99, %f100, %f96;
	ld.shared.f32 	%f102, [%r8+4];
	ld.shared.f32 	%f103, [%r11+8];
	fma.rn.f32 	%f104, %f102, %f103, %f101;
	bar.sync 	0;
	ld.global.f32 	%f105, [%rd26+24];
	st.shared.f32 	[%r9], %f105;
	add.s32 	%r85, %r79, 6;
	mad.lo.s32 	%r86, %r85, %r49, %r5;
	mul.wide.s32 	%rd33, %r86, 4;
	add.s64 	%rd34, %rd1, %rd33;
	ld.global.f32 	%f106, [%rd34];
	st.shared.f32 	[%r10], %f106;
	bar.sync 	0;
	ld.shared.f32 	%f107, [%r8];
	ld.shared.f32 	%f108, [%r11];
	fma.rn.f32 	%f109, %f107, %f108, %f104;
	ld.shared.f32 	%f110, [%r8+4];
	ld.shared.f32 	%f111, [%r11+8];
	fma.rn.f32 	%f142, %f110, %f111, %f109;
	bar.sync 	0;
	sub.s32 	%r87, %r77, %r117;
	add.s32 	%r117, %r87, 4;
$L__BB0_7:
	and.b32  	%r88, %r12, 3;
	setp.eq.s32 	%p6, %r88, 0;
	@%p6 bra 	$L__BB0_12;
	setp.eq.s32 	%p7, %r88, 1;
	@%p7 bra 	$L__BB0_10;
	shl.b32 	%r89, %r117, 1;
	add.s32 	%r90, %r7, %r89;
	mul.wide.s32 	%rd35, %r90, 4;
	add.s64 	%rd36, %rd2, %rd35;
	ld.global.f32 	%f113, [%rd36];
	st.shared.f32 	[%r9], %f113;
	add.s32 	%r91, %r89, %r2;
	mad.lo.s32 	%r92, %r91, %r49, %r5;
	mul.wide.s32 	%rd37, %r92, 4;
	add.s64 	%rd38, %rd1, %rd37;
	ld.global.f32 	%f114, [%rd38];
	st.shared.f32 	[%r10], %f114;
	bar.sync 	0;
	ld.shared.f32 	%f115, [%r8];
	ld.shared.f32 	%f116, [%r11];
	fma.rn.f32 	%f117, %f115, %f116, %f142;
	ld.shared.f32 	%f118, [%r8+4];
	ld.shared.f32 	%f119, [%r11+8];
	fma.rn.f32 	%f120, %f118, %f119, %f117;
	bar.sync 	0;
	ld.global.f32 	%f121, [%rd36+8];
	st.shared.f32 	[%r9], %f121;
	add.s32 	%r93, %r91, 2;
	mad.lo.s32 	%r94, %r93, %r49, %r5;
	mul.wide.s32 	%rd39, %r94, 4;
	add.s64 	%rd40, %rd1, %rd39;
	ld.global.f32 	%f122, [%rd40];
	st.shared.f32 	[%r10], %f122;
	bar.sync 	0;
	ld.shared.f32 	%f123, [%r8];
	ld.shared.f32 	%f124, [%r11];
	fma.rn.f32 	%f125, %f123, %f124, %f120;
	ld.shared.f32 	%f126, [%r8+4];
	ld.shared.f32 	%f127, [%r11+8];
	fma.rn.f32 	%f142, %f126, %f127, %f125;
	bar.sync 	0;
	sub.s32 	%r95, %r89, %r117;
	add.s32 	%r117, %r95, 2;
$L__BB0_10:
	and.b32  	%r96, %r6, 1;
	setp.eq.b32 	%p8, %r96, 1;
	@%p8 bra 	$L__BB0_12;
	shl.b32 	%r97, %r117, 1;
	add.s32 	%r98, %r7, %r97;
	mul.wide.s32 	%rd41, %r98, 4;
	add.s64 	%rd42, %rd2, %rd41;
	ld.global.f32 	%f128, [%rd42];
	st.shared.f32 	[%r9], %f128;
	add.s32 	%r99, %r97, %r2;
	mad.lo.s32 	%r100, %r99, %r49, %r5;
	mul.wide.s32 	%rd43, %r100, 4;
	add.s64 	%rd44, %rd1, %rd43;
	ld.global.f32 	%f129, [%rd44];
	st.shared.f32 	[%r10], %f129;
	bar.sync 	0;
	ld.shared.f32 	%f130, [%r8];
	ld.shared.f32 	%f131, [%r11];
	fma.rn.f32 	%f132, %f130, %f131, %f142;
	ld.shared.f32 	%f133, [%r8+4];
	ld.shared.f32 	%f134, [%r11+8];
	fma.rn.f32 	%f142, %f133, %f134, %f132;
	bar.sync 	0;
$L__BB0_12:
	ld.param.u64 	%rd50, [_Z15matrixMulKernelPfS_S_i_param_2];
	cvta.to.global.u64 	%rd45, %rd50;
	mad.lo.s32 	%r105, %r49, %r3, %r5;
	mul.wide.s32 	%rd46, %r105, 4;
	add.s64 	%rd47, %rd45, %rd46;
	st.global.f32 	[%rd47], %f142;
	ret;

}


// ===== COMPILED SASS (sm_100) =====

	.target	sm_100

	.elftype	@"ET_EXEC"


//--------------------- .note.nv.tkinfo           --------------------------
	.section	.note.nv.tkinfo,"",@"SHT_NOTE"
	.sectionflags	@"SHF_NOTE_NV_TKINFO"
	.tkinfo
        /*0018*/ 	.word	0x00000002
        /*0030*/ 	.string	""
        /*0030*/ 	.string	"ptxas"
        /*0030*/ 	.string	"Cuda compilation tools, release 13.0, V13.0.88"
        /*0030*/ 	.string	"Build cuda_13.0.r13.0/compiler.36424714_0"
        /*0030*/ 	.string	"-arch sm_100 -m 64 "



//--------------------- .note.nv.cuinfo           --------------------------
	.section	.note.nv.cuinfo,"",@"SHT_NOTE"
	.sectionflags	@"SHF_NOTE_NV_CUINFO"
        /*0018*/ 	.short	0x0002
        /*001a*/ 	.short	0x0064
        /*001c*/ 	.short	0x0082
	.zero		2


//--------------------- .nv.info                  --------------------------
	.section	.nv.info,"",@"SHT_CUDA_INFO"
	.align	4


	//----- nvinfo : EIATTR_REGCOUNT
	.align		4
        /*0000*/ 	.byte	0x04, 0x2f
        /*0002*/ 	.short	(.L_1 - .L_0)
	.align		4
.L_0:
        /*0004*/ 	.word	index@(_Z15matrixMulKernelPfS_S_i)
        /*0008*/ 	.word	0x00000020


	//----- nvinfo : EIATTR_FRAME_SIZE
	.align		4
.L_1:
        /*000c*/ 	.byte	0x04, 0x11
        /*000e*/ 	.short	(.L_3 - .L_2)
	.align		4
.L_2:
        /*0010*/ 	.word	index@(_Z15matrixMulKernelPfS_S_i)
        /*0014*/ 	.word	0x00000000


	//----- nvinfo : EIATTR_MIN_STACK_SIZE
	.align		4
.L_3:
        /*0018*/ 	.byte	0x04, 0x12
        /*001a*/ 	.short	(.L_5 - .L_4)
	.align		4
.L_4:
        /*001c*/ 	.word	index@(_Z15matrixMulKernelPfS_S_i)
        /*0020*/ 	.word	0x00000000
.L_5:


//--------------------- .nv.compat                --------------------------
	.section	.nv.compat,"",@"SHT_CUDA_COMPAT_INFO"
	.align	4
        /*0000*/ 	.byte	0x02, 0x09, 0x00, 0x00, 0x02, 0x02, 0x01, 0x00, 0x02, 0x05, 0x05, 0x00, 0x03, 0x07, 0x01, 0x01
        /*0010*/ 	.byte	0x02, 0x03, 0x00, 0x00, 0x02, 0x06, 0x01, 0x00, 0x04, 0x0b, 0x08, 0x00, 0x09, 0x00, 0x00, 0x00
        /*0020*/ 	.byte	0x00, 0x00, 0x00, 0x00


//--------------------- .nv.info._Z15matrixMulKernelPfS_S_i --------------------------
	.section	.nv.info._Z15matrixMulKernelPfS_S_i,"",@"SHT_CUDA_INFO"
	.sectionflags	@""
	.align	4


	//----- nvinfo : EIATTR_CUDA_API_VERSION
	.align		4
        /*0000*/ 	.byte	0x04, 0x37
        /*0002*/ 	.short	(.L_7 - .L_6)
.L_6:
        /*0004*/ 	.word	0x00000082


	//----- nvinfo : EIATTR_KPARAM_INFO
	.align		4
.L_7:
        /*0008*/ 	.byte	0x04, 0x17
        /*000a*/ 	.short	(.L_9 - .L_8)
.L_8:
        /*000c*/ 	.word	0x00000000
        /*0010*/ 	.short	0x0003
        /*0012*/ 	.short	0x0018
        /*0014*/ 	.byte	0x00, 0xf0, 0x11, 0x00


	//----- nvinfo : EIATTR_KPARAM_INFO
	.align		4
.L_9:
        /*0018*/ 	.byte	0x04, 0x17
        /*001a*/ 	.short	(.L_11 - .L_10)
.L_10:
        /*001c*/ 	.word	0x00000000
        /*0020*/ 	.short	0x0002
        /*0022*/ 	.short	0x0010
        /*0024*/ 	.byte	0x00, 0xf5, 0x21, 0x00


	//----- nvinfo : EIATTR_KPARAM_INFO
	.align		4
.L_11:
        /*0028*/ 	.byte	0x04, 0x17
        /*002a*/ 	.short	(.L_13 - .L_12)
.L_12:
        /*002c*/ 	.word	0x00000000
        /*0030*/ 	.short	0x0001
        /*0032*/ 	.short	0x0008
        /*0034*/ 	.byte	0x00, 0xf5, 0x21, 0x00


	//----- nvinfo : EIATTR_KPARAM_INFO
	.align		4
.L_13:
        /*0038*/ 	.byte	0x04, 0x17
        /*003a*/ 	.short	(.L_15 - .L_14)
.L_14:
        /*003c*/ 	.word	0x00000000
        /*0040*/ 	.short	0x0000
        /*0042*/ 	.short	0x0000
        /*0044*/ 	.byte	0x00, 0xf5, 0x21, 0x00


	//----- nvinfo : EIATTR_SPARSE_MMA_MASK
	.align		4
.L_15:
        /*0048*/ 	.byte	0x03, 0x50
        /*004a*/ 	.short	0x0000


	//----- nvinfo : EIATTR_MAXREG_COUNT
	.align		4
        /*004c*/ 	.byte	0x03, 0x1b
        /*004e*/ 	.short	0x00ff


	//----- nvinfo : EIATTR_NUM_BARRIERS
	.align		4
        /*0050*/ 	.byte	0x02, 0x4c
        /*0052*/ 	.byte	0x01
	.zero		1


	//----- nvinfo : EIATTR_MERCURY_ISA_VERSION
	.align		4
        /*0054*/ 	.byte	0x03, 0x5f
        /*0056*/ 	.short	0x0101


	//----- nvinfo : EIATTR_VRC_CTA_INIT_COUNT
	.align		4
        /*0058*/ 	.byte	0x02, 0x4a
	.zero		1
	.zero		1


	//----- nvinfo : EIATTR_EXIT_INSTR_OFFSETS
	.align		4
        /*005c*/ 	.byte	0x04, 0x1c
        /*005e*/ 	.short	(.L_17 - .L_16)


	//   ....[0]....
.L_16:
        /*0060*/ 	.word	0x00001310


	//----- nvinfo : EIATTR_CBANK_PARAM_SIZE
	.align		4
.L_17:
        /*0064*/ 	.byte	0x03, 0x19
        /*0066*/ 	.short	0x001c


	//----- nvinfo : EIATTR_PARAM_CBANK
	.align		4
        /*0068*/ 	.byte	0x04, 0x0a
        /*006a*/ 	.short	(.L_19 - .L_18)
	.align		4
.L_18:
        /*006c*/ 	.word	index@(.nv.constant0._Z15matrixMulKernelPfS_S_i)
        /*0070*/ 	.short	0x0380
        /*0072*/ 	.short	0x001c


	//----- nvinfo : EIATTR_SW_WAR
	.align		4
.L_19:
        /*0074*/ 	.byte	0x04, 0x36
        /*0076*/ 	.short	(.L_21 - .L_20)
.L_20:
        /*0078*/ 	.word	0x00000008
.L_21:


//--------------------- .nv.callgraph             --------------------------
	.section	.nv.callgraph,"",@"SHT_CUDA_CALLGRAPH"
	.align	4
	.sectionentsize	8
	.align		4
        /*0000*/ 	.word	0x00000000
	.align		4
        /*0004*/ 	.word	0xffffffff
	.align		4
        /*0008*/ 	.word	0x00000000
	.align		4
        /*000c*/ 	.word	0xfffffffe
	.align		4
        /*0010*/ 	.word	0x00000000
	.align		4
        /*0014*/ 	.word	0xfffffffd
	.align		4
        /*0018*/ 	.word	0x00000000
	.align		4
        /*001c*/ 	.word	0xfffffffc


//--------------------- .text._Z15matrixMulKernelPfS_S_i --------------------------
	.section	.text._Z15matrixMulKernelPfS_S_i,"ax",@progbits
	.align	128
        .global         _Z15matrixMulKernelPfS_S_i
        .type           _Z15matrixMulKernelPfS_S_i,@function
        .size           _Z15matrixMulKernelPfS_S_i,(.L_x_6 - _Z15matrixMulKernelPfS_S_i)
        .other          _Z15matrixMulKernelPfS_S_i,@"STO_CUDA_ENTRY STV_DEFAULT"
_Z15matrixMulKernelPfS_S_i:
.text._Z15matrixMulKernelPfS_S_i:
[----:B------:R-:W-:Y:S01]  /*0000*/  LDC R1, c[0x0][0x37c] ;  /* 0x0000df00ff017b82 */ /* 0x000fe20000000800 */
[----:B------:R-:W0:Y:S01]  /*0010*/  S2R R21, SR_CTAID.Y ;  /* 0x0000000000157919 */ /* 0x000e220000002600 */
[----:B------:R-:W1:Y:S01]  /*0020*/  LDCU UR12, c[0x0][0x398] ;  /* 0x00007300ff0c77ac */ /* 0x000e620008000800 */
[----:B------:R-:W-:Y:S01]  /*0030*/  HFMA2 R25, -RZ, RZ, 0, 0 ;  /* 0x00000000ff197431 */ /* 0x000fe200000001ff */
[----:B------:R-:W0:Y:S01]  /*0040*/  S2R R0, SR_TID.Y ;  /* 0x0000000000007919 */ /* 0x000e220000002200 */
[----:B------:R-:W2:Y:S01]  /*0050*/  LDCU.64 UR10, c[0x0][0x358] ;  /* 0x00006b00ff0a77ac */ /* 0x000ea20008000a00 */
[----:B------:R-:W3:Y:S01]  /*0060*/  S2R R12, SR_CTAID.X ;  /* 0x00000000000c7919 */ /* 0x000ee20000002500 */
[----:B------:R-:W3:Y:S01]  /*0070*/  S2R R23, SR_TID.X ;  /* 0x0000000000177919 */ /* 0x000ee20000002100 */
[----:B-1----:R-:W-:Y:S01]  /*0080*/  UISETP.GE.AND UP0, UPT, UR12, -0x1, UPT ;  /* 0xffffffff0c00788c */ /* 0x002fe2000bf06270 */
[----:B0-----:R-:W-:Y:S02]  /*0090*/  LEA R21, R21, R0, 0x1 ;  /* 0x0000000015157211 */ /* 0x001fe400078e08ff */
[----:B---3--:R-:W-:-:S06]  /*00a0*/  LEA R20, R12, R23, 0x1 ;  /* 0x000000170c147211 */ /* 0x008fcc00078e08ff */
[----:B--2---:R-:W-:Y:S05]  /*00b0*/  BRA.U !UP0, `(.L_x_0) ;  /* 0x0000001108847547 */ /* 0x004fea000b800000 */
[----:B------:R-:W0:Y:S01]  /*00c0*/  S2UR UR8, SR_CgaCtaId ;  /* 0x00000000000879c3 */ /* 0x000e220000008800 */
[----:B------:R-:W-:Y:S02]  /*00d0*/  ULEA.HI UR4, UR12, UR12, URZ, 0x1 ;  /* 0x0000000c0c047291 */ /* 0x000fe4000f8f08ff */
[----:B------:R-:W-:Y:S01]  /*00e0*/  IMAD R19, R21, UR12, R23 ;  /* 0x0000000c15137c24 */ /* 0x000fe2000f8e0217 */
[----:B------:R-:W-:Y:S01]  /*00f0*/  UMOV UR6, 0x400 ;  /* 0x0000040000067882 */ /* 0x000fe20000000000 */
[----:B------:R-:W-:Y:S01]  /*0100*/  MOV R25, RZ ;  /* 0x000000ff00197202 */ /* 0x000fe20000000f00 */
[----:B------:R-:W-:Y:S02]  /*0110*/  USHF.R.S32.HI UR5, URZ, 0x1, UR4 ;  /* 0x00000001ff057899 */ /* 0x000fe40008011404 */
[----:B------:R-:W-:Y:S02]  /*0120*/  UIADD3 UR7, UPT, UPT, UR6, 0x10, URZ ;  /* 0x0000001006077890 */ /* 0x000fe4000fffe0ff */
[----:B------:R-:W-:Y:S01]  /*0130*/  UISETP.GE.U32.AND UP1, UPT, UR5, 0x7, UPT ;  /* 0x000000070500788c */ /* 0x000fe2000bf26070 */
[----:B------:R-:W-:Y:S01]  /*0140*/  UMOV UR4, URZ ;  /* 0x000000ff00047c82 */ /* 0x000fe20008000000 */
[----:B0-----:R-:W-:-:S02]  /*0150*/  ULEA UR6, UR8, UR6, 0x18 ;  /* 0x0000000608067291 */ /* 0x001fc4000f8ec0ff */
[----:B------:R-:W-:Y:S02]  /*0160*/  ULEA UR7, UR8, UR7, 0x18 ;  /* 0x0000000708077291 */ /* 0x000fe4000f8ec0ff */
[----:B------:R-:W-:Y:S02]  /*0170*/  UIADD3 UR8, UPT, UPT, UR5, 0x1, URZ ;  /* 0x0000000105087890 */ /* 0x000fe4000fffe0ff */
[C---:B------:R-:W-:Y:S02]  /*0180*/  LEA R18, R0.reuse, UR6, 0x3 ;  /* 0x0000000600127c11 */ /* 0x040fe4000f8e18ff */
[C---:B------:R-:W-:Y:S01]  /*0190*/  LEA R3, R23.reuse, UR7, 0x2 ;  /* 0x0000000717037c11 */ /* 0x040fe2000f8e10ff */
[----:B------:R-:W-:Y:S01]  /*01a0*/  ULOP3.LUT UP0, UR9, UR8, 0x7, URZ, 0xc0, !UPT ;  /* 0x0000000708097892 */ /* 0x000fe2000f80c0ff */
[----:B------:R-:W-:Y:S02]  /*01b0*/  LEA R2, R23, R18, 0x2 ;  /* 0x0000001217027211 */ /* 0x000fe400078e10ff */
[----:B------:R-:W-:Y:S01]  /*01c0*/  LEA R4, R0, R3, 0x3 ;  /* 0x0000000300047211 */ /* 0x000fe200078e18ff */
[----:B------:R-:W-:Y:S08]  /*01d0*/  BRA.U !UP1, `(.L_x_1) ;  /* 0x0000000909347547 */ /* 0x000ff0000b800000 */
[C---:B------:R-:W-:Y:S01]  /*01e0*/  IADD3 R5, PT, PT, R0.reuse, 0xe, RZ ;  /* 0x0000000e00057810 */ /* 0x040fe20007ffe0ff */
[C-C-:B------:R-:W-:Y:S01]  /*01f0*/  IMAD R25, R0.reuse, UR12, R23.reuse ;  /* 0x0000000c00197c24 */ /* 0x140fe2000f8e0217 */
[C---:B------:R-:W-:Y:S01]  /*0200*/  IADD3 R6, PT, PT, R0.reuse, 0xc, RZ ;  /* 0x0000000c00067810 */ /* 0x040fe20007ffe0ff */
[----:B------:R-:W-:Y:S01]  /*0210*/  ULOP3.LUT UR4, UR8, 0xfffffff8, URZ, 0xc0, !UPT ;  /* 0xfffffff808047892 */ /* 0x000fe2000f8ec0ff */
[C---:B------:R-:W-:Y:S01]  /*0220*/  IADD3 R8, PT, PT, R0.reuse, 0xa, RZ ;  /* 0x0000000a00087810 */ /* 0x040fe20007ffe0ff */
[--C-:B------:R-:W-:Y:S01]  /*0230*/  IMAD R7, R5, UR12, R23.reuse ;  /* 0x0000000c05077c24 */ /* 0x100fe2000f8e0217 */
[----:B------:R-:W-:Y:S01]  /*0240*/  IADD3 R10, PT, PT, R0, 0x8, RZ ;  /* 0x00000008000a7810 */ /* 0x000fe20007ffe0ff */
[--C-:B------:R-:W-:Y:S01]  /*0250*/  IMAD R9, R6, UR12, R23.reuse ;  /* 0x0000000c06097c24 */ /* 0x100fe2000f8e0217 */
[----:B------:R-:W-:Y:S01]  /*0260*/  IADD3 R14, PT, PT, R0, 0x6, RZ ;  /* 0x00000006000e7810 */ /* 0x000fe20007ffe0ff */
[--C-:B------:R-:W-:Y:S01]  /*0270*/  IMAD R11, R8, UR12, R23.reuse ;  /* 0x0000000c080b7c24 */ /* 0x100fe2000f8e0217 */
[----:B------:R-:W-:Y:S01]  /*0280*/  IADD3 R16, PT, PT, R0, 0x4, RZ ;  /* 0x0000000400107810 */ /* 0x000fe20007ffe0ff */
[--C-:B------:R-:W-:Y:S01]  /*0290*/  IMAD R13, R10, UR12, R23.reuse ;  /* 0x0000000c0a0d7c24 */ /* 0x100fe2000f8e0217 */
[----:B------:R-:W-:Y:S01]  /*02a0*/  IADD3 R22, PT, PT, R0, 0x2, RZ ;  /* 0x0000000200167810 */ /* 0x000fe20007ffe0ff */
[--C-:B------:R-:W-:Y:S01]  /*02b0*/  IMAD R15, R14, UR12, R23.reuse ;  /* 0x0000000c0e0f7c24 */ /* 0x100fe2000f8e0217 */
[----:B------:R-:W-:Y:S01]  /*02c0*/  LEA R6, R12, R7, 0x1 ;  /* 0x000000070c067211 */ /* 0x000fe200078e08ff */
[--C-:B------:R-:W-:Y:S01]  /*02d0*/  IMAD R17, R16, UR12, R23.reuse ;  /* 0x0000000c10117c24 */ /* 0x100fe2000f8e0217 */
[----:B------:R-:W-:Y:S01]  /*02e0*/  LEA R7, R12, R9, 0x1 ;  /* 0x000000090c077211 */ /* 0x000fe200078e08ff */
[----:B------:R-:W-:Y:S01]  /*02f0*/  IMAD R23, R22, UR12, R23 ;  /* 0x0000000c16177c24 */ /* 0x000fe2000f8e0217 */
[C---:B------:R-:W-:Y:S01]  /*0300*/  LEA R8, R12.reuse, R11, 0x1 ;  /* 0x0000000b0c087211 */ /* 0x040fe200078e08ff */
[----:B------:R-:W-:Y:S01]  /*0310*/  UIADD3 UR6, UPT, UPT, -UR4, URZ, URZ ;  /* 0x000000ff04067290 */ /* 0x000fe2000fffe1ff */
[----:B------:R-:W-:-:S02]  /*0320*/  LEA R5, R12, R25, 0x1 ;  /* 0x000000190c057211 */ /* 0x000fc400078e08ff */
[C---:B------:R-:W-:Y:S02]  /*0330*/  LEA R9, R12.reuse, R13, 0x1 ;  /* 0x0000000d0c097211 */ /* 0x040fe400078e08ff */
[C---:B------:R-:W-:Y:S02]  /*0340*/  LEA R10, R12.reuse, R15, 0x1 ;  /* 0x0000000f0c0a7211 */ /* 0x040fe400078e08ff */
[C---:B------:R-:W-:Y:S02]  /*0350*/  LEA R11, R12.reuse, R17, 0x1 ;  /* 0x000000110c0b7211 */ /* 0x040fe400078e08ff */
[----:B------:R-:W-:Y:S02]  /*0360*/  LEA R12, R12, R23, 0x1 ;  /* 0x000000170c0c7211 */ /* 0x000fe400078e08ff */
[----:B------:R-:W-:Y:S02]  /*0370*/  MOV R25, RZ ;  /* 0x000000ff00197202 */ /* 0x000fe40000000f00 */
[----:B------:R-:W-:-:S07]  /*0380*/  MOV R13, R19 ;  /* 0x00000013000d7202 */ /* 0x000fce0000000f00 */
.L_x_2:
[----:B------:R-:W0:Y:S08]  /*0390*/  LDC.64 R22, c[0x0][0x380] ;  /* 0x0000e000ff167b82 */ /* 0x000e300000000a00 */
[----:B------:R-:W1:Y:S01]  /*03a0*/  LDC.64 R16, c[0x0][0x388] ;  /* 0x0000e200ff107b82 */ /* 0x000e620000000a00 */
[----:B0-----:R-:W-:-:S05]  /*03b0*/  IMAD.WIDE R22, R13, 0x4, R22 ;  /* 0x000000040d167825 */ /* 0x001fca00078e0216 */
[----:B------:R-:W2:Y:S01]  /*03c0*/  LDG.E R28, desc[UR10][R22.64] ;  /* 0x0000000a161c7981 */ /* 0x000ea2000c1e1900 */
[----:B-1----:R-:W-:-:S06]  /*03d0*/  IMAD.WIDE R26, R5, 0x4, R16 ;  /* 0x00000004051a7825 */ /* 0x002fcc00078e0210 */
[----:B------:R-:W3:Y:S04]  /*03e0*/  LDG.E R27, desc[UR10][R26.64] ;  /* 0x0000000a1a1b7981 */ /* 0x000ee8000c1e1900 */
[----:B--2---:R-:W-:Y:S04]  /*03f0*/  STS [R2], R28 ;  /* 0x0000001c02007388 */ /* 0x004fe80000000800 */
[----:B---3--:R-:W-:Y:S01]  /*0400*/  STS [R4], R27 ;  /* 0x0000001b04007388 */ /* 0x008fe20000000800 */
[----:B------:R-:W-:Y:S06]  /*0410*/  BAR.SYNC.DEFER_BLOCKING 0x0 ;  /* 0x0000000000007b1d */ /* 0x000fec0000010000 */
[----:B------:R-:W-:Y:S04]  /*0420*/  LDS R24, [R3] ;  /* 0x0000000003187984 */ /* 0x000fe80000000800 */
[----:B------:R-:W0:Y:S04]  /*0430*/  LDS.64 R14, [R18] ;  /* 0x00000000120e7984 */ /* 0x000e280000000a00 */
[----:B------:R-:W1:Y:S01]  /*0440*/  LDS R29, [R3+0x8] ;  /* 0x00000800031d7984 */ /* 0x000e620000000800 */
[----:B0-----:R-:W-:Y:S01]  /*0450*/  FFMA R14, R14, R24, R25 ;  /* 0x000000180e0e7223 */ /* 0x001fe20000000019 */
[----:B------:R-:W-:Y:S01]  /*0460*/  IMAD.WIDE R24, R12, 0x4, R16 ;  /* 0x000000040c187825 */ /* 0x000fe200078e0210 */
[----:B------:R-:W-:Y:S03]  /*0470*/  BAR.SYNC.DEFER_BLOCKING 0x0 ;  /* 0x0000000000007b1d */ /* 0x000fe60000010000 */
[----:B-1----:R-:W-:-:S03]  /*0480*/  FFMA R29, R29, R15, R14 ;  /* 0x0000000f1d1d7223 */ /* 0x002fc6000000000e */
[----:B------:R-:W2:Y:S04]  /*0490*/  LDG.E R15, desc[UR10][R22.64+0x8] ;  /* 0x0000080a160f7981 */ /* 0x000ea8000c1e1900 */
[----:B------:R-:W3:Y:S04]  /*04a0*/  LDG.E R25, desc[UR10][R24.64] ;  /* 0x0000000a18197981 */ /* 0x000ee8000c1e1900 */
[----:B--2---:R-:W-:Y:S04]  /*04b0*/  STS [R2], R15 ;  /* 0x0000000f02007388 */ /* 0x004fe80000000800 */
[----:B---3--:R-:W-:Y:S01]  /*04c0*/  STS [R4], R25 ;  /* 0x0000001904007388 */ /* 0x008fe20000000800 */
[----:B------:R-:W-:Y:S06]  /*04d0*/  BAR.SYNC.DEFER_BLOCKING 0x0 ;  /* 0x0000000000007b1d */ /* 0x000fec0000010000 */
[----:B------:R-:W-:Y:S04]  /*04e0*/  LDS R26, [R3] ;  /* 0x00000000031a7984 */ /* 0x000fe80000000800 */
[----:B------:R-:W0:Y:S04]  /*04f0*/  LDS.64 R14, [R18] ;  /* 0x00000000120e7984 */ /* 0x000e280000000a00 */
[----:B------:R-:W1:Y:S01]  /*0500*/  LDS R27, [R3+0x8] ;  /* 0x00000800031b7984 */ /* 0x000e620000000800 */
[----:B------:R-:W-:Y:S06]  /*0510*/  BAR.SYNC.DEFER_BLOCKING 0x0 ;  /* 0x0000000000007b1d */ /* 0x000fec0000010000 */
[----:B------:R-:W2:Y:S01]  /*0520*/  LDG.E R28, desc[UR10][R22.64+0x10] ;  /* 0x0000100a161c7981 */ /* 0x000ea2000c1e1900 */
[----:B0-----:R-:W-:-:S04]  /*0530*/  FFMA R14, R14, R26, R29 ;  /* 0x0000001a0e0e7223 */ /* 0x001fc8000000001d */
[----:B-1----:R-:W-:Y:S01]  /*0540*/  FFMA R29, R27, R15, R14 ;  /* 0x0000000f1b1d7223 */ /* 0x002fe2000000000e */
[----:B------:R-:W-:-:S06]  /*0550*/  IMAD.WIDE R26, R11, 0x4, R16 ;  /* 0x000000040b1a7825 */ /* 0x000fcc00078e0210 */
[----:B------:R-:W3:Y:S04]  /*0560*/  LDG.E R27, desc[UR10][R26.64] ;  /* 0x0000000a1a1b7981 */ /* 0x000ee8000c1e1900 */
[----:B--2---:R-:W-:Y:S04]  /*0570*/  STS [R2], R28 ;  /* 0x0000001c02007388 */ /* 0x004fe80000000800 */
[----:B---3--:R-:W-:Y:S01]  /*0580*/  STS [R4], R27 ;  /* 0x0000001b04007388 */ /* 0x008fe20000000800 */
[----:B------:R-:W-:Y:S06]  /*0590*/  BAR.SYNC.DEFER_BLOCKING 0x0 ;  /* 0x0000000000007b1d */ /* 0x000fec0000010000 */
[----:B------:R-:W-:Y:S04]  /*05a0*/  LDS R24, [R3] ;  /* 0x0000000003187984 */ /* 0x000fe80000000800 */
[----:B------:R-:W0:Y:S04]  /*05b0*/  LDS.64 R14, [R18] ;  /* 0x00000000120e7984 */ /* 0x000e280000000a00 */
[----:B------:R-:W1:Y:S01]  /*05c0*/  LDS R25, [R3+0x8] ;  /* 0x0000080003197984 */ /* 0x000e620000000800 */
[----:B0-----:R-:W-:-:S04]  /*05d0*/  FFMA R14, R14, R24, R29 ;  /* 0x000000180e0e7223 */ /* 0x001fc8000000001d */
[----:B-1----:R-:W-:Y:S01]  /*05e0*/  FFMA R29, R25, R15, R14 ;  /* 0x0000000f191d7223 */ /* 0x002fe2000000000e */
[----:B------:R-:W-:Y:S01]  /*05f0*/  BAR.SYNC.DEFER_BLOCKING 0x0 ;  /* 0x0000000000007b1d */ /* 0x000fe20000010000 */
[----:B------:R-:W-:-:S05]  /*0600*/  IMAD.WIDE R24, R10, 0x4, R16 ;  /* 0x000000040a187825 */ /* 0x000fca00078e0210 */
        /* <DEDUP_REMOVED lines=37> */
[----:B------:R-:W3:Y:S01]  /*0860*/  LDG.E R29, desc[UR10][R28.64] ;  /* 0x0000000a1c1d7981 */ /* 0x000ee2000c1e1900 */
[----:B------:R-:W-:-:S03]  /*0870*/  IMAD.WIDE R24, R6, 0x4, R16 ;  /* 0x0000000406187825 */ /* 0x000fc600078e0210 */
[----:B--2---:R-:W-:Y:S04]  /*0880*/  STS [R2], R15 ;  /* 0x0000000f02007388 */ /* 0x004fe80000000800 */
[----:B---3--:R-:W-:Y:S01]  /*0890*/  STS [R4], R29 ;  /* 0x0000001d04007388 */ /* 0x008fe20000000800 */
[----:B------:R-:W-:Y:S06]  /*08a0*/  BAR.SYNC.DEFER_BLOCKING 0x0 ;  /* 0x0000000000007b1d */ /* 0x000fec0000010000 */
[----:B------:R-:W-:Y:S04]  /*08b0*/  LDS R26, [R3] ;  /* 0x00000000031a7984 */ /* 0x000fe80000000800 */
[----:B------:R-:W-:Y:S04]  /*08c0*/  LDS R28, [R3+0x8] ;  /* 0x00000800031c7984 */ /* 0x000fe80000000800 */
[----:B------:R-:W0:Y:S01]  /*08d0*/  LDS.64 R14, [R18] ;  /* 0x00000000120e7984 */ /* 0x000e220000000a00 */
[----:B------:R-:W-:Y:S06]  /*08e0*/  BAR.SYNC.DEFER_BLOCKING 0x0 ;  /* 0x0000000000007b1d */ /* 0x000fec0000010000 */
[----:B------:R-:W2:Y:S04]  /*08f0*/  LDG.E R22, desc[UR10][R22.64+0x38] ;  /* 0x0000380a16167981 */ /* 0x000ea8000c1e1900 */
[----:B------:R1:W3:Y:S01]  /*0900*/  LDG.E R25, desc[UR10][R24.64] ;  /* 0x0000000a18197981 */ /* 0x0002e2000c1e1900 */
[----:B------:R-:W-:-:S04]  /*0910*/  UIADD3 UR6, UPT, UPT, UR6, 0x8, URZ ;  /* 0x0000000806067890 */ /* 0x000fc8000fffe0ff */
[----:B------:R-:W-:Y:S01]  /*0920*/  UISETP.NE.AND UP1, UPT, UR6, URZ, UPT ;  /* 0x000000ff0600728c */ /* 0x000fe2000bf25270 */
[----:B0-----:R-:W-:-:S04]  /*0930*/  FFMA R27, R14, R26, R27 ;  /* 0x0000001a0e1b7223 */ /* 0x001fc8000000001b */
[----:B------:R-:W-:Y:S01]  /*0940*/  FFMA R15, R28, R15, R27 ;  /* 0x0000000f1c0f7223 */ /* 0x000fe2000000001b */
[----:B------:R-:W-:Y:S02]  /*0950*/  MOV R14, UR12 ;  /* 0x0000000c000e7c02 */ /* 0x000fe40008000f00 */
[----:B-1----:R-:W-:Y:S02]  /*0960*/  MOV R24, UR12 ;  /* 0x0000000c00187c02 */ /* 0x002fe40008000f00 */
[C---:B------:R-:W-:Y:S02]  /*0970*/  LEA R6, R14.reuse, R6, 0x4 ;  /* 0x000000060e067211 */ /* 0x040fe400078e20ff */
[----:B------:R-:W-:Y:S02]  /*0980*/  LEA R7, R14, R7, 0x4 ;  /* 0x000000070e077211 */ /* 0x000fe400078e20ff */
[----:B------:R-:W-:Y:S02]  /*0990*/  LEA R8, R24, R8, 0x4 ;  /* 0x0000000818087211 */ /* 0x000fe400078e20ff */
[----:B------:R-:W-:-:S02]  /*09a0*/  LEA R9, R14, R9, 0x4 ;  /* 0x000000090e097211 */ /* 0x000fc400078e20ff */
[C---:B------:R-:W-:Y:S02]  /*09b0*/  LEA R11, R14.reuse, R11, 0x4 ;  /* 0x0000000b0e0b7211 */ /* 0x040fe400078e20ff */
[----:B------:R-:W-:Y:S02]  /*09c0*/  LEA R5, R14, R5, 0x4 ;  /* 0x000000050e057211 */ /* 0x000fe400078e20ff */
[----:B------:R-:W-:Y:S01]  /*09d0*/  IADD3 R13, PT, PT, R13, 0x10, RZ ;  /* 0x000000100d0d7810 */ /* 0x000fe20007ffe0ff */
[----:B--2---:R-:W-:Y:S04]  /*09e0*/  STS [R2], R22 ;  /* 0x0000001602007388 */ /* 0x004fe80000000800 */
[----:B---3--:R0:W-:Y:S01]  /*09f0*/  STS [R4], R25 ;  /* 0x0000001904007388 */ /* 0x0081e20000000800 */
[----:B------:R-:W-:Y:S06]  /*0a00*/  BAR.SYNC.DEFER_BLOCKING 0x0 ;  /* 0x0000000000007b1d */ /* 0x000fec0000010000 */
[----:B------:R-:W-:Y:S04]  /*0a10*/  LDS R23, [R3] ;  /* 0x0000000003177984 */ /* 0x000fe80000000800 */
[----:B------:R-:W1:Y:S04]  /*0a20*/  LDS.64 R16, [R18] ;  /* 0x0000000012107984 */ /* 0x000e680000000a00 */
[----:B------:R-:W2:Y:S01]  /*0a30*/  LDS R29, [R3+0x8] ;  /* 0x00000800031d7984 */ /* 0x000ea20000000800 */
[----:B0-----:R-:W-:-:S04]  /*0a40*/  MOV R25, UR12 ;  /* 0x0000000c00197c02 */ /* 0x001fc80008000f00 */
[C---:B------:R-:W-:Y:S02]  /*0a50*/  LEA R10, R25.reuse, R10, 0x4 ;  /* 0x0000000a190a7211 */ /* 0x040fe400078e20ff */
[----:B------:R-:W-:Y:S01]  /*0a60*/  LEA R12, R25, R12, 0x4 ;  /* 0x0000000c190c7211 */ /* 0x000fe200078e20ff */
[----:B-1----:R-:W-:-:S04]  /*0a70*/  FFMA R16, R16, R23, R15 ;  /* 0x0000001710107223 */ /* 0x002fc8000000000f */
[----:B--2---:R-:W-:Y:S01]  /*0a80*/  FFMA R25, R29, R17, R16 ;  /* 0x000000111d197223 */ /* 0x004fe20000000010 */
[----:B------:R-:W-:Y:S06]  /*0a90*/  BAR.SYNC.DEFER_BLOCKING 0x0 ;  /* 0x0000000000007b1d */ /* 0x000fec0000010000 */
[----:B------:R-:W-:Y:S05]  /*0aa0*/  BRA.U UP1, `(.L_x_2) ;  /* 0xfffffff901387547 */ /* 0x000fea000b83ffff */
.L_x_1:
[----:B------:R-:W-:Y:S05]  /*0ab0*/  BRA.U !UP0, `(.L_x_0) ;  /* 0x0000000908047547 */ /* 0x000fea000b800000 */
[----:B------:R-:W-:Y:S02]  /*0ac0*/  UISETP.GE.U32.AND UP0, UPT, UR9, 0x4, UPT ;  /* 0x000000040900788c */ /* 0x000fe4000bf06070 */
[----:B------:R-:W-:-:S07]  /*0ad0*/  ULOP3.LUT UP1, UR8, UR8, 0x3, URZ, 0xc0, !UPT ;  /* 0x0000000308087892 */ /* 0x000fce000f82c0ff */
[----:B------:R-:W-:Y:S05]  /*0ae0*/  BRA.U !UP0, `(.L_x_3) ;  /* 0x0000000508007547 */ /* 0x000fea000b800000 */
[----:B------:R-:W0:Y:S01]  /*0af0*/  LDC.64 R8, c[0x0][0x380] ;  /* 0x0000e000ff087b82 */ /* 0x000e220000000a00 */
[----:B------:R-:W-:Y:S02]  /*0b00*/  MOV R27, UR4 ;  /* 0x00000004001b7c02 */ /* 0x000fe40008000f00 */
[----:B------:R-:W-:Y:S02]  /*0b10*/  MOV R6, UR4 ;  /* 0x0000000400067c02 */ /* 0x000fe40008000f00 */
[----:B------:R-:W-:Y:S02]  /*0b20*/  LEA R27, R27, R0, 0x1 ;  /* 0x000000001b1b7211 */ /* 0x000fe400078e08ff */
[----:B------:R-:W-:Y:S01]  /*0b30*/  LEA R5, R6, R19, 0x1 ;  /* 0x0000001306057211 */ /* 0x000fe200078e08ff */
[----:B------:R-:W1:Y:S02]  /*0b40*/  LDC.64 R12, c[0x0][0x388] ;  /* 0x0000e200ff0c7b82 */ /* 0x000e640000000a00 */
[----:B------:R-:W-:-:S02]  /*0b50*/  IMAD R11, R27, UR12, R20 ;  /* 0x0000000c1b0b7c24 */ /* 0x000fc4000f8e0214 */
[----:B0-----:R-:W-:-:S05]  /*0b60*/  IMAD.WIDE R8, R5, 0x4, R8 ;  /* 0x0000000405087825 */ /* 0x001fca00078e0208 */
[----:B------:R-:W2:Y:S01]  /*0b70*/  LDG.E R15, desc[UR10][R8.64] ;  /* 0x0000000a080f7981 */ /* 0x000ea2000c1e1900 */
[----:B-1----:R-:W-:-:S06]  /*0b80*/  IMAD.WIDE R10, R11, 0x4, R12 ;  /* 0x000000040b0a7825 */ /* 0x002fcc00078e020c */
[----:B------:R-:W3:Y:S01]  /*0b90*/  LDG.E R11, desc[UR10][R10.64] ;  /* 0x0000000a0a0b7981 */ /* 0x000ee2000c1e1900 */
[----:B------:R-:W-:-:S05]  /*0ba0*/  IADD3 R5, PT, PT, R27, 0x2, RZ ;  /* 0x000000021b057810 */ /* 0x000fca0007ffe0ff */
[----:B------:R-:W-:-:S04]  /*0bb0*/  IMAD R5, R5, UR12, R20 ;  /* 0x0000000c05057c24 */ /* 0x000fc8000f8e0214 */
[----:B------:R-:W-:Y:S01]  /*0bc0*/  IMAD.WIDE R16, R5, 0x4, R12 ;  /* 0x0000000405107825 */ /* 0x000fe200078e020c */
[----:B--2---:R0:W-:Y:S04]  /*0bd0*/  STS [R2], R15 ;  /* 0x0000000f02007388 */ /* 0x0041e80000000800 */
[----:B---3--:R-:W-:Y:S01]  /*0be0*/  STS [R4], R11 ;  /* 0x0000000b04007388 */ /* 0x008fe20000000800 */
[----:B------:R-:W-:Y:S06]  /*0bf0*/  BAR.SYNC.DEFER_BLOCKING 0x0 ;  /* 0x0000000000007b1d */ /* 0x000fec0000010000 */
[----:B------:R-:W-:Y:S04]  /*0c00*/  LDS R5, [R3] ;  /* 0x0000000003057984 */ /* 0x000fe80000000800 */
[----:B------:R-:W-:Y:S04]  /*0c10*/  LDS R22, [R3+0x8] ;  /* 0x0000080003167984 */ /* 0x000fe80000000800 */
[----:B------:R-:W1:Y:S01]  /*0c20*/  LDS.64 R6, [R18] ;  /* 0x0000000012067984 */ /* 0x000e620000000a00 */
[----:B------:R-:W-:Y:S06]  /*0c30*/  BAR.SYNC.DEFER_BLOCKING 0x0 ;  /* 0x0000000000007b1d */ /* 0x000fec0000010000 */
[----:B------:R-:W2:Y:S04]  /*0c40*/  LDG.E R26, desc[UR10][R8.64+0x8] ;  /* 0x0000080a081a7981 */ /* 0x000ea8000c1e1900 */
[----:B------:R-:W3:Y:S01]  /*0c50*/  LDG.E R28, desc[UR10][R16.64] ;  /* 0x0000000a101c7981 */ /* 0x000ee2000c1e1900 */
[----:B------:R-:W-:-:S05]  /*0c60*/  IADD3 R23, PT, PT, R27, 0x4, RZ ;  /* 0x000000041b177810 */ /* 0x000fca0007ffe0ff */
[----:B0-----:R-:W-:-:S04]  /*0c70*/  IMAD R15, R23, UR12, R20 ;  /* 0x0000000c170f7c24 */ /* 0x001fc8000f8e0214 */
[----:B------:R-:W-:Y:S01]  /*0c80*/  IMAD.WIDE R14, R15, 0x4, R12 ;  /* 0x000000040f0e7825 */ /* 0x000fe200078e020c */
        /* <DEDUP_REMOVED lines=8> */
[----:B------:R-:W3:Y:S01]  /*0d10*/  LDG.E R15, desc[UR10][R14.64] ;  /* 0x0000000a0e0f7981 */ /* 0x000ee2000c1e1900 */
[----:B------:R-:W-:-:S05]  /*0d20*/  IADD3 R27, PT, PT, R27, 0x6, RZ ;  /* 0x000000061b1b7810 */ /* 0x000fca0007ffe0ff */
[----:B------:R-:W-:-:S04]  /*0d30*/  IMAD R17, R27, UR12, R20 ;  /* 0x0000000c1b117c24 */ /* 0x000fc8000f8e0214 */
[----:B------:R-:W-:Y:S01]  /*0d40*/  IMAD.WIDE R16, R17, 0x4, R12 ;  /* 0x0000000411107825 */ /* 0x000fe200078e020c */
[----:B--2---:R-:W-:Y:S04]  /*0d50*/  STS [R2], R29 ;  /* 0x0000001d02007388 */ /* 0x004fe80000000800 */
[----:B---3--:R-:W-:Y:S01]  /*0d60*/  STS [R4], R15 ;  /* 0x0000000f04007388 */ /* 0x008fe20000000800 */
[----:B------:R-:W-:Y:S06]  /*0d70*/  BAR.SYNC.DEFER_BLOCKING 0x0 ;  /* 0x0000000000007b1d */ /* 0x000fec0000010000 */
[----:B------:R-:W-:Y:S04]  /*0d80*/  LDS R27, [R3] ;  /* 0x00000000031b7984 */ /* 0x000fe80000000800 */
[----:B------:R-:W-:Y:S04]  /*0d90*/  LDS R26, [R3+0x8] ;  /* 0x00000800031a7984 */ /* 0x000fe80000000800 */
[----:B------:R-:W2:Y:S01]  /*0da0*/  LDS.64 R12, [R18] ;  /* 0x00000000120c7984 */ /* 0x000ea20000000a00 */
[----:B------:R-:W-:Y:S06]  /*0db0*/  BAR.SYNC.DEFER_BLOCKING 0x0 ;  /* 0x0000000000007b1d */ /* 0x000fec0000010000 */
[----:B------:R-:W3:Y:S04]  /*0dc0*/  LDG.E R9, desc[UR10][R8.64+0x18] ;  /* 0x0000180a08097981 */ /* 0x000ee8000c1e1900 */
[----:B------:R-:W4:Y:S01]  /*0dd0*/  LDG.E R17, desc[UR10][R16.64] ;  /* 0x0000000a10117981 */ /* 0x000f22000c1e1900 */
[----:B-1----:R-:W-:-:S04]  /*0de0*/  FFMA R5, R6, R5, R25 ;  /* 0x0000000506057223 */ /* 0x002fc80000000019 */
[----:B------:R-:W-:-:S04]  /*0df0*/  FFMA R5, R22, R7, R5 ;  /* 0x0000000716057223 */ /* 0x000fc80000000005 */
[----:B0-----:R-:W-:-:S04]  /*0e00*/  FFMA R5, R10, R23, R5 ;  /* 0x000000170a057223 */ /* 0x001fc80000000005 */
[----:B------:R-:W-:-:S04]  /*0e10*/  FFMA R5, R24, R11, R5 ;  /* 0x0000000b18057223 */ /* 0x000fc80000000005 */
[----:B--2---:R-:W-:-:S04]  /*0e20*/  FFMA R5, R12, R27, R5 ;  /* 0x0000001b0c057223 */ /* 0x004fc80000000005 */
[----:B------:R-:W-:Y:S01]  /*0e30*/  FFMA R5, R26, R13, R5 ;  /* 0x0000000d1a057223 */ /* 0x000fe20000000005 */
[----:B------:R-:W-:-:S04]  /*0e40*/  ULEA UR4, UR4, -UR4, 0x1 ;  /* 0x8000000404047291 */ /* 0x000fc8000f8e08ff */
[----:B------:R-:W-:Y:S01]  /*0e50*/  UIADD3 UR4, UPT, UPT, UR4, 0x4, URZ ;  /* 0x0000000404047890 */ /* 0x000fe2000fffe0ff */
[----:B---3--:R-:W-:Y:S04]  /*0e60*/  STS [R2], R9 ;  /* 0x0000000902007388 */ /* 0x008fe80000000800 */
[----:B----4-:R-:W-:Y:S01]  /*0e70*/  STS [R4], R17 ;  /* 0x0000001104007388 */ /* 0x010fe20000000800 */
[----:B------:R-:W-:Y:S06]  /*0e80*/  BAR.SYNC.DEFER_BLOCKING 0x0 ;  /* 0x0000000000007b1d */ /* 0x000fec0000010000 */
[----:B------:R-:W-:Y:S04]  /*0e90*/  LDS R29, [R3] ;  /* 0x00000000031d7984 */ /* 0x000fe80000000800 */
[----:B------:R-:W0:Y:S04]  /*0ea0*/  LDS.64 R14, [R18] ;  /* 0x00000000120e7984 */ /* 0x000e280000000a00 */
[----:B------:R-:W1:Y:S01]  /*0eb0*/  LDS R28, [R3+0x8] ;  /* 0x00000800031c7984 */ /* 0x000e620000000800 */
[----:B0-----:R-:W-:-:S04]  /*0ec0*/  FFMA R5, R14, R29, R5 ;  /* 0x0000001d0e057223 */ /* 0x001fc80000000005 */
[----:B-1----:R-:W-:Y:S01]  /*0ed0*/  FFMA R25, R28, R15, R5 ;  /* 0x0000000f1c197223 */ /* 0x002fe20000000005 */
[----:B------:R-:W-:Y:S06]  /*0ee0*/  BAR.SYNC.DEFER_BLOCKING 0x0 ;  /* 0x0000000000007b1d */ /* 0x000fec0000010000 */
.L_x_3:
[----:B------:R-:W-:Y:S05]  /*0ef0*/  BRA.U !UP1, `(.L_x_0) ;  /* 0x0000000109f47547 */ /* 0x000fea000b800000 */
[----:B------:R-:W-:Y:S02]  /*0f00*/  UISETP.NE.AND UP0, UPT, UR8, 0x1, UPT ;  /* 0x000000010800788c */ /* 0x000fe4000bf05270 */
[----:B------:R-:W-:-:S04]  /*0f10*/  ULOP3.LUT UR5, UR5, 0x1, URZ, 0xc0, !UPT ;  /* 0x0000000105057892 */ /* 0x000fc8000f8ec0ff */
[----:B------:R-:W-:-:S03]  /*0f20*/  UISETP.NE.U32.AND UP1, UPT, UR5, 0x1, UPT ;  /* 0x000000010500788c */ /* 0x000fc6000bf25070 */
[----:B------:R-:W-:Y:S08]  /*0f30*/  BRA.U !UP0, `(.L_x_4) ;  /* 0x0000000108907547 */ /* 0x000ff0000b800000 */
        /* <DEDUP_REMOVED lines=23> */
[----:B0-----:R-:W-:-:S04]  /*10b0*/  FFMA R8, R8, R14, R25 ;  /* 0x0000000e08087223 */ /* 0x001fc80000000019 */
[----:B------:R-:W-:Y:S01]  /*10c0*/  FFMA R9, R15, R9, R8 ;  /* 0x000000090f097223 */ /* 0x000fe20000000008 */
[----:B------:R-:W-:-:S04]  /*10d0*/  ULEA UR4, UR4, -UR4, 0x1 ;  /* 0x8000000404047291 */ /* 0x000fc8000f8e08ff */
[----:B------:R-:W-:Y:S01]  /*10e0*/  UIADD3 UR4, UPT, UPT, UR4, 0x2, URZ ;  /* 0x0000000204047890 */ /* 0x000fe2000fffe0ff */
        /* <DEDUP_REMOVED lines=8> */
[----:B------:R-:W-:Y:S06]  /*1170*/  BAR.SYNC.DEFER_BLOCKING 0x0 ;  /* 0x0000000000007b1d */ /* 0x000fec0000010000 */
.L_x_4:
        /* <DEDUP_REMOVED lines=8> */
[----:B0-----:R-:W-:-:S06]  /*1200*/  IMAD.WIDE R8, R19, 0x4, R8 ;  /* 0x0000000413087825 */ /* 0x001fcc00078e0208 */
        /* <DEDUP_REMOVED lines=12> */
.L_x_0:
[----:B------:R-:W0:Y:S01]  /*12d0*/  LDC.64 R2, c[0x0][0x390] ;  /* 0x0000e400ff027b82 */ /* 0x000e220000000a00 */
[----:B------:R-:W-:-:S04]  /*12e0*/  IMAD R21, R21, UR12, R20 ;  /* 0x0000000c15157c24 */ /* 0x000fc8000f8e0214 */
[----:B0-----:R-:W-:-:S05]  /*12f0*/  IMAD.WIDE R2, R21, 0x4, R2 ;  /* 0x0000000415027825 */ /* 0x001fca00078e0202 */
[----:B------:R-:W-:Y:S01]  /*1300*/  STG.E desc[UR10][R2.64], R25 ;  /* 0x0000001902007986 */ /* 0x000fe2000c10190a */
[----:B------:R-:W-:Y:S05]  /*1310*/  EXIT ;  /* 0x000000000000794d */ /* 0x000fea0003800000 */
.L_x_5:
[----:B------:R-:W-:-:S00]  /*1320*/  BRA `(.L_x_5) ;  /* 0xfffffffc00fc7947 */ /* 0x000fc0000383ffff */
[----:B------:R-:W-:-:S00]  /*1330*/  NOP ;  /* 0x0000000000007918 */ /* 0x000fc00000000000 */
        /* <DEDUP_REMOVED lines=12> */
.L_x_6:


//--------------------- .nv.shared._Z15matrixMulKernelPfS_S_i --------------------------
	.section	.nv.shared._Z15matrixMulKernelPfS_S_i,"aw",@nobits
	.sectionflags	@""
	.align	4
.nv.shared._Z15matrixMulKernelPfS_S_i:
	.zero		1056


//--------------------- .nv.shared.reserved.0     --------------------------
	.section	.nv.shared.reserved.0,"aw",@nobits
	.weak		__nv_reservedSMEM_offset_0_alias
	.size		__nv_reservedSMEM_offset_0_alias, 0, 64
	.other		__nv_reservedSMEM_offset_0_alias,@"STO_CUDA_RESERVED_SHARED STV_DEFAULT"
__nv_reservedSMEM_offset_0_alias:
	.zero		0
	.zero		64


//--------------------- .nv.constant0._Z15matrixMulKernelPfS_S_i --------------------------
	.section	.nv.constant0._Z15matrixMulKernelPfS_S_i,"a",@progbits
	.sectionflags	@""
	.align	4
.nv.constant0._Z15matrixMulKernelPfS_S_i:
	.zero		924


//--------------------- SYMBOLS --------------------------

	.type		.nv.reservedSmem.offset0,@object
	.size		.nv.reservedSmem.offset0,0x4
	.type		.nv.reservedSmem.cap,@object
	.size		.nv.reservedSmem.cap,0x4
